//
// Generated by NVIDIA NVVM Compiler
//
// Compiler Build ID: CL-36424714
// Cuda compilation tools, release 13.0, V13.0.88
// Based on NVVM 20.0.0
//

.version 9.0
.target sm_100
.address_size 64

	// .globl	_Z8SpMV_CSRiPfPiS0_S_S_

.visible .entry _Z8SpMV_CSRiPfPiS0_S_S_(
	.param .u32 _Z8SpMV_CSRiPfPiS0_S_S__param_0,
	.param .u64 .ptr .align 1 _Z8SpMV_CSRiPfPiS0_S_S__param_1,
	.param .u64 .ptr .align 1 _Z8SpMV_CSRiPfPiS0_S_S__param_2,
	.param .u64 .ptr .align 1 _Z8SpMV_CSRiPfPiS0_S_S__param_3,
	.param .u64 .ptr .align 1 _Z8SpMV_CSRiPfPiS0_S_S__param_4,
	.param .u64 .ptr .align 1 _Z8SpMV_CSRiPfPiS0_S_S__param_5
)
{
	.reg .pred 	%p<11>;
	.reg .b32 	%r<65>;
	.reg .b32 	%f<112>;
	.reg .b64 	%rd<87>;

	ld.param.u32 	%r23, [_Z8SpMV_CSRiPfPiS0_S_S__param_0];
	ld.param.u64 	%rd8, [_Z8SpMV_CSRiPfPiS0_S_S__param_1];
	ld.param.u64 	%rd9, [_Z8SpMV_CSRiPfPiS0_S_S__param_2];
	ld.param.u64 	%rd6, [_Z8SpMV_CSRiPfPiS0_S_S__param_3];
	ld.param.u64 	%rd10, [_Z8SpMV_CSRiPfPiS0_S_S__param_4];
	ld.param.u64 	%rd7, [_Z8SpMV_CSRiPfPiS0_S_S__param_5];
	cvta.to.global.u64 	%rd1, %rd10;
	cvta.to.global.u64 	%rd2, %rd9;
	cvta.to.global.u64 	%rd3, %rd8;
	mov.u32 	%r24, %tid.x;
	mov.u32 	%r25, %ntid.x;
	mov.u32 	%r26, %ctaid.x;
	mad.lo.s32 	%r1, %r25, %r26, %r24;
	setp.ge.s32 	%p1, %r1, %r23;
	@%p1 bra 	$L__BB0_15;
	cvta.to.global.u64 	%rd11, %rd6;
	mul.wide.s32 	%rd12, %r1, 4;
	add.s64 	%rd13, %rd11, %rd12;
	ld.global.u32 	%r60, [%rd13];
	ld.global.u32 	%r3, [%rd13+4];
	setp.ge.s32 	%p2, %r60, %r3;
	mov.f32 	%f111, 0f00000000;
	@%p2 bra 	$L__BB0_14;
	sub.s32 	%r4, %r3, %r60;
	and.b32  	%r5, %r4, 15;
	sub.s32 	%r27, %r60, %r3;
	setp.gt.u32 	%p3, %r27, -16;
	mov.f32 	%f111, 0f00000000;
	@%p3 bra 	$L__BB0_5;
	and.b32  	%r28, %r4, -16;
	neg.s32 	%r58, %r28;
	add.s64 	%rd4, %rd3, 32;
	add.s64 	%rd5, %rd2, 32;
	mov.f32 	%f111, 0f00000000;
$L__BB0_4:
	.pragma "nounroll";
	mul.wide.s32 	%rd14, %r60, 4;
	add.s64 	%rd15, %rd4, %rd14;
	add.s64 	%rd16, %rd5, %rd14;
	ld.global.f32 	%f18, [%rd15+-32];
	ld.global.u32 	%r29, [%rd16+-32];
	mul.wide.s32 	%rd17, %r29, 4;
	add.s64 	%rd18, %rd1, %rd17;
	ld.global.f32 	%f19, [%rd18];
	fma.rn.f32 	%f20, %f18, %f19, %f111;
	ld.global.f32 	%f21, [%rd15+-28];
	ld.global.u32 	%r30, [%rd16+-28];
	mul.wide.s32 	%rd19, %r30, 4;
	add.s64 	%rd20, %rd1, %rd19;
	ld.global.f32 	%f22, [%rd20];
	fma.rn.f32 	%f23, %f21, %f22, %f20;
	ld.global.f32 	%f24, [%rd15+-24];
	ld.global.u32 	%r31, [%rd16+-24];
	mul.wide.s32 	%rd21, %r31, 4;
	add.s64 	%rd22, %rd1, %rd21;
	ld.global.f32 	%f25, [%rd22];
	fma.rn.f32 	%f26, %f24, %f25, %f23;
	ld.global.f32 	%f27, [%rd15+-20];
	ld.global.u32 	%r32, [%rd16+-20];
	mul.wide.s32 	%rd23, %r32, 4;
	add.s64 	%rd24, %rd1, %rd23;
	ld.global.f32 	%f28, [%rd24];
	fma.rn.f32 	%f29, %f27, %f28, %f26;
	ld.global.f32 	%f30, [%rd15+-16];
	ld.global.u32 	%r33, [%rd16+-16];
	mul.wide.s32 	%rd25, %r33, 4;
	add.s64 	%rd26, %rd1, %rd25;
	ld.global.f32 	%f31, [%rd26];
	fma.rn.f32 	%f32, %f30, %f31, %f29;
	ld.global.f32 	%f33, [%rd15+-12];
	ld.global.u32 	%r34, [%rd16+-12];
	mul.wide.s32 	%rd27, %r34, 4;
	add.s64 	%rd28, %rd1, %rd27;
	ld.global.f32 	%f34, [%rd28];
	fma.rn.f32 	%f35, %f33, %f34, %f32;
	ld.global.f32 	%f36, [%rd15+-8];
	ld.global.u32 	%r35, [%rd16+-8];
	mul.wide.s32 	%rd29, %r35, 4;
	add.s64 	%rd30, %rd1, %rd29;
	ld.global.f32 	%f37, [%rd30];
	fma.rn.f32 	%f38, %f36, %f37, %f35;
	ld.global.f32 	%f39, [%rd15+-4];
	ld.global.u32 	%r36, [%rd16+-4];
	mul.wide.s32 	%rd31, %r36, 4;
	add.s64 	%rd32, %rd1, %rd31;
	ld.global.f32 	%f40, [%rd32];
	fma.rn.f32 	%f41, %f39, %f40, %f38;
	ld.global.f32 	%f42, [%rd15];
	ld.global.u32 	%r37, [%rd16];
	mul.wide.s32 	%rd33, %r37, 4;
	add.s64 	%rd34, %rd1, %rd33;
	ld.global.f32 	%f43, [%rd34];
	fma.rn.f32 	%f44, %f42, %f43, %f41;
	ld.global.f32 	%f45, [%rd15+4];
	ld.global.u32 	%r38, [%rd16+4];
	mul.wide.s32 	%rd35, %r38, 4;
	add.s64 	%rd36, %rd1, %rd35;
	ld.global.f32 	%f46, [%rd36];
	fma.rn.f32 	%f47, %f45, %f46, %f44;
	ld.global.f32 	%f48, [%rd15+8];
	ld.global.u32 	%r39, [%rd16+8];
	mul.wide.s32 	%rd37, %r39, 4;
	add.s64 	%rd38, %rd1, %rd37;
	ld.global.f32 	%f49, [%rd38];
	fma.rn.f32 	%f50, %f48, %f49, %f47;
	ld.global.f32 	%f51, [%rd15+12];
	ld.global.u32 	%r40, [%rd16+12];
	mul.wide.s32 	%rd39, %r40, 4;
	add.s64 	%rd40, %rd1, %rd39;
	ld.global.f32 	%f52, [%rd40];
	fma.rn.f32 	%f53, %f51, %f52, %f50;
	ld.global.f32 	%f54, [%rd15+16];
	ld.global.u32 	%r41, [%rd16+16];
	mul.wide.s32 	%rd41, %r41, 4;
	add.s64 	%rd42, %rd1, %rd41;
	ld.global.f32 	%f55, [%rd42];
	fma.rn.f32 	%f56, %f54, %f55, %f53;
	ld.global.f32 	%f57, [%rd15+20];
	ld.global.u32 	%r42, [%rd16+20];
	mul.wide.s32 	%rd43, %r42, 4;
	add.s64 	%rd44, %rd1, %rd43;
	ld.global.f32 	%f58, [%rd44];
	fma.rn.f32 	%f59, %f57, %f58, %f56;
	ld.global.f32 	%f60, [%rd15+24];
	ld.global.u32 	%r43, [%rd16+24];
	mul.wide.s32 	%rd45, %r43, 4;
	add.s64 	%rd46, %rd1, %rd45;
	ld.global.f32 	%f61, [%rd46];
	fma.rn.f32 	%f62, %f60, %f61, %f59;
	ld.global.f32 	%f63, [%rd15+28];
	ld.global.u32 	%r44, [%rd16+28];
	mul.wide.s32 	%rd47, %r44, 4;
	add.s64 	%rd48, %rd1, %rd47;
	ld.global.f32 	%f64, [%rd48];
	fma.rn.f32 	%f111, %f63, %f64, %f62;
	add.s32 	%r60, %r60, 16;
	add.s32 	%r58, %r58, 16;
	setp.ne.s32 	%p4, %r58, 0;
	@%p4 bra 	$L__BB0_4;
$L__BB0_5:
	setp.eq.s32 	%p5, %r5, 0;
	@%p5 bra 	$L__BB0_14;
	and.b32  	%r12, %r4, 7;
	setp.lt.u32 	%p6, %r5, 8;
	@%p6 bra 	$L__BB0_8;
	mul.wide.s32 	%rd49, %r60, 4;
	add.s64 	%rd50, %rd3, %rd49;
	ld.global.f32 	%f66, [%rd50];
	add.s64 	%rd51, %rd2, %rd49;
	ld.global.u32 	%r45, [%rd51];
	mul.wide.s32 	%rd52, %r45, 4;
	add.s64 	%rd53, %rd1, %rd52;
	ld.global.f32 	%f67, [%rd53];
	fma.rn.f32 	%f68, %f66, %f67, %f111;
	ld.global.f32 	%f69, [%rd50+4];
	ld.global.u32 	%r46, [%rd51+4];
	mul.wide.s32 	%rd54, %r46, 4;
	add.s64 	%rd55, %rd1, %rd54;
	ld.global.f32 	%f70, [%rd55];
	fma.rn.f32 	%f71, %f69, %f70, %f68;
	ld.global.f32 	%f72, [%rd50+8];
	ld.global.u32 	%r47, [%rd51+8];
	mul.wide.s32 	%rd56, %r47, 4;
	add.s64 	%rd57, %rd1, %rd56;
	ld.global.f32 	%f73, [%rd57];
	fma.rn.f32 	%f74, %f72, %f73, %f71;
	ld.global.f32 	%f75, [%rd50+12];
	ld.global.u32 	%r48, [%rd51+12];
	mul.wide.s32 	%rd58, %r48, 4;
	add.s64 	%rd59, %rd1, %rd58;
	ld.global.f32 	%f76, [%rd59];
	fma.rn.f32 	%f77, %f75, %f76, %f74;
	ld.global.f32 	%f78, [%rd50+16];
	ld.global.u32 	%r49, [%rd51+16];
	mul.wide.s32 	%rd60, %r49, 4;
	add.s64 	%rd61, %rd1, %rd60;
	ld.global.f32 	%f79, [%rd61];
	fma.rn.f32 	%f80, %f78, %f79, %f77;
	ld.global.f32 	%f81, [%rd50+20];
	ld.global.u32 	%r50, [%rd51+20];
	mul.wide.s32 	%rd62, %r50, 4;
	add.s64 	%rd63, %rd1, %rd62;
	ld.global.f32 	%f82, [%rd63];
	fma.rn.f32 	%f83, %f81, %f82, %f80;
	ld.global.f32 	%f84, [%rd50+24];
	ld.global.u32 	%r51, [%rd51+24];
	mul.wide.s32 	%rd64, %r51, 4;
	add.s64 	%rd65, %rd1, %rd64;
	ld.global.f32 	%f85, [%rd65];
	fma.rn.f32 	%f86, %f84, %f85, %f83;
	ld.global.f32 	%f87, [%rd50+28];
	ld.global.u32 	%r52, [%rd51+28];
	mul.wide.s32 	%rd66, %r52, 4;
	add.s64 	%rd67, %rd1, %rd66;
	ld.global.f32 	%f88, [%rd67];
	fma.rn.f32 	%f111, %f87, %f88, %f86;
	add.s32 	%r60, %r60, 8;
$L__BB0_8:
	setp.eq.s32 	%p7, %r12, 0;
	@%p7 bra 	$L__BB0_14;
	and.b32  	%r15, %r4, 3;
	setp.lt.u32 	%p8, %r12, 4;
	@%p8 bra 	$L__BB0_11;
	mul.wide.s32 	%rd68, %r60, 4;
	add.s64 	%rd69, %rd3, %rd68;
	ld.global.f32 	%f90, [%rd69];
	add.s64 	%rd70, %rd2, %rd68;
	ld.global.u32 	%r53, [%rd70];
	mul.wide.s32 	%rd71, %r53, 4;
	add.s64 	%rd72, %rd1, %rd71;
	ld.global.f32 	%f91, [%rd72];
	fma.rn.f32 	%f92, %f90, %f91, %f111;
	ld.global.f32 	%f93, [%rd69+4];
	ld.global.u32 	%r54, [%rd70+4];
	mul.wide.s32 	%rd73, %r54, 4;
	add.s64 	%rd74, %rd1, %rd73;
	ld.global.f32 	%f94, [%rd74];
	fma.rn.f32 	%f95, %f93, %f94, %f92;
	ld.global.f32 	%f96, [%rd69+8];
	ld.global.u32 	%r55, [%rd70+8];
	mul.wide.s32 	%rd75, %r55, 4;
	add.s64 	%rd76, %rd1, %rd75;
	ld.global.f32 	%f97, [%rd76];
	fma.rn.f32 	%f98, %f96, %f97, %f95;
	ld.global.f32 	%f99, [%rd69+12];
	ld.global.u32 	%r56, [%rd70+12];
	mul.wide.s32 	%rd77, %r56, 4;
	add.s64 	%rd78, %rd1, %rd77;
	ld.global.f32 	%f100, [%rd78];
	fma.rn.f32 	%f111, %f99, %f100, %f98;
	add.s32 	%r60, %r60, 4;
$L__BB0_11:
	setp.eq.s32 	%p9, %r15, 0;
	@%p9 bra 	$L__BB0_14;
	neg.s32 	%r63, %r15;
$L__BB0_13:
	.pragma "nounroll";
	mul.wide.s32 	%rd79, %r60, 4;
	add.s64 	%rd80, %rd2, %rd79;
	add.s64 	%rd81, %rd3, %rd79;
	ld.global.f32 	%f101, [%rd81];
	ld.global.u32 	%r57, [%rd80];
	mul.wide.s32 	%rd82, %r57, 4;
	add.s64 	%rd83, %rd1, %rd82;
	ld.global.f32 	%f102, [%rd83];
	fma.rn.f32 	%f111, %f101, %f102, %f111;
	add.s32 	%r60, %r60, 1;
	add.s32 	%r63, %r63, 1;
	setp.ne.s32 	%p10, %r63, 0;
	@%p10 bra 	$L__BB0_13;
$L__BB0_14:
	cvta.to.global.u64 	%rd84, %rd7;
	add.s64 	%rd86, %rd84, %rd12;
	st.global.f32 	[%rd86], %f111;
$L__BB0_15:
	ret;

}


// ===== COMPILED SASS (sm_100) =====

	.target	sm_100

	.elftype	@"ET_EXEC"


//--------------------- .note.nv.tkinfo           --------------------------
	.section	.note.nv.tkinfo,"",@"SHT_NOTE"
	.sectionflags	@"SHF_NOTE_NV_TKINFO"
	.tkinfo
        /*0018*/ 	.word	0x00000002
        /*0030*/ 	.string	""
        /*0030*/ 	.string	"ptxas"
        /*0030*/ 	.string	"Cuda compilation tools, release 13.0, V13.0.88"
        /*0030*/ 	.string	"Build cuda_13.0.r13.0/compiler.36424714_0"
        /*0030*/ 	.string	"-arch sm_100 -m 64 "



//--------------------- .note.nv.cuinfo           --------------------------
	.section	.note.nv.cuinfo,"",@"SHT_NOTE"
	.sectionflags	@"SHF_NOTE_NV_CUINFO"
        /*0018*/ 	.short	0x0002
        /*001a*/ 	.short	0x0064
        /*001c*/ 	.short	0x0082
	.zero		2


//--------------------- .nv.info                  --------------------------
	.section	.nv.info,"",@"SHT_CUDA_INFO"
	.align	4


	//----- nvinfo : EIATTR_REGCOUNT
	.align		4
        /*0000*/ 	.byte	0x04, 0x2f
        /*0002*/ 	.short	(.L_1 - .L_0)
	.align		4
.L_0:
        /*0004*/ 	.word	index@(_Z8SpMV_CSRiPfPiS0_S_S_)
        /*0008*/ 	.word	0x00000020


	//----- nvinfo : EIATTR_FRAME_SIZE
	.align		4
.L_1:
        /*000c*/ 	.byte	0x04, 0x11
        /*000e*/ 	.short	(.L_3 - .L_2)
	.align		4
.L_2:
        /*0010*/ 	.word	index@(_Z8SpMV_CSRiPfPiS0_S_S_)
        /*0014*/ 	.word	0x00000000


	//----- nvinfo : EIATTR_MIN_STACK_SIZE
	.align		4
.L_3:
        /*0018*/ 	.byte	0x04, 0x12
        /*001a*/ 	.short	(.L_5 - .L_4)
	.align		4
.L_4:
        /*001c*/ 	.word	index@(_Z8SpMV_CSRiPfPiS0_S_S_)
        /*0020*/ 	.word	0x00000000
.L_5:


//--------------------- .nv.compat                --------------------------
	.section	.nv.compat,"",@"SHT_CUDA_COMPAT_INFO"
	.align	4
        /*0000*/ 	.byte	0x02, 0x09, 0x00, 0x00, 0x02, 0x02, 0x01, 0x00, 0x02, 0x05, 0x05, 0x00, 0x03, 0x07, 0x01, 0x01
        /*0010*/ 	.byte	0x02, 0x03, 0x00, 0x00, 0x02, 0x06, 0x01, 0x00, 0x04, 0x0b, 0x08, 0x00, 0x09, 0x00, 0x00, 0x00
        /*0020*/ 	.byte	0x00, 0x00, 0x00, 0x00


//--------------------- .nv.info._Z8SpMV_CSRiPfPiS0_S_S_ --------------------------
	.section	.nv.info._Z8SpMV_CSRiPfPiS0_S_S_,"",@"SHT_CUDA_INFO"
	.sectionflags	@""
	.align	4


	//----- nvinfo : EIATTR_CUDA_API_VERSION
	.align		4
        /*0000*/ 	.byte	0x04, 0x37
        /*0002*/ 	.short	(.L_7 - .L_6)
.L_6:
        /*0004*/ 	.word	0x00000082


	//----- nvinfo : EIATTR_KPARAM_INFO
	.align		4
.L_7:
        /*0008*/ 	.byte	0x04, 0x17
        /*000a*/ 	.short	(.L_9 - .L_8)
.L_8:
        /*000c*/ 	.word	0x00000000
        /*0010*/ 	.short	0x0005
        /*0012*/ 	.short	0x0028
        /*0014*/ 	.byte	0x00, 0xf5, 0x21, 0x00


	//----- nvinfo : EIATTR_KPARAM_INFO
	.align		4
.L_9:
        /*0018*/ 	.byte	0x04, 0x17
        /*001a*/ 	.short	(.L_11 - .L_10)
.L_10:
        /*001c*/ 	.word	0x00000000
        /*0020*/ 	.short	0x0004
        /*0022*/ 	.short	0x0020
        /*0024*/ 	.byte	0x00, 0xf5, 0x21, 0x00


	//----- nvinfo : EIATTR_KPARAM_INFO
	.align		4
.L_11:
        /*0028*/ 	.byte	0x04, 0x17
        /*002a*/ 	.short	(.L_13 - .L_12)
.L_12:
        /*002c*/ 	.word	0x00000000
        /*0030*/ 	.short	0x0003
        /*0032*/ 	.short	0x0018
        /*0034*/ 	.byte	0x00, 0xf5, 0x21, 0x00


	//----- nvinfo : EIATTR_KPARAM_INFO
	.align		4
.L_13:
        /*0038*/ 	.byte	0x04, 0x17
        /*003a*/ 	.short	(.L_15 - .L_14)
.L_14:
        /*003c*/ 	.word	0x00000000
        /*0040*/ 	.short	0x0002
        /*0042*/ 	.short	0x0010
        /*0044*/ 	.byte	0x00, 0xf5, 0x21, 0x00


	//----- nvinfo : EIATTR_KPARAM_INFO
	.align		4
.L_15:
        /*0048*/ 	.byte	0x04, 0x17
        /*004a*/ 	.short	(.L_17 - .L_16)
.L_16:
        /*004c*/ 	.word	0x00000000
        /*0050*/ 	.short	0x0001
        /*0052*/ 	.short	0x0008
        /*0054*/ 	.byte	0x00, 0xf5, 0x21, 0x00


	//----- nvinfo : EIATTR_KPARAM_INFO
	.align		4
.L_17:
        /*0058*/ 	.byte	0x04, 0x17
        /*005a*/ 	.short	(.L_19 - .L_18)
.L_18:
        /*005c*/ 	.word	0x00000000
        /*0060*/ 	.short	0x0000
        /*0062*/ 	.short	0x0000
        /*0064*/ 	.byte	0x00, 0xf0, 0x11, 0x00


	//----- nvinfo : EIATTR_SPARSE_MMA_MASK
	.align		4
.L_19:
        /*0068*/ 	.byte	0x03, 0x50
        /*006a*/ 	.short	0x0000


	//----- nvinfo : EIATTR_MAXREG_COUNT
	.align		4
        /*006c*/ 	.byte	0x03, 0x1b
        /*006e*/ 	.short	0x00ff


	//----- nvinfo : EIATTR_MERCURY_ISA_VERSION
	.align		4
        /*0070*/ 	.byte	0x03, 0x5f
        /*0072*/ 	.short	0x0101


	//----- nvinfo : EIATTR_VRC_CTA_INIT_COUNT
	.align		4
        /*0074*/ 	.byte	0x02, 0x4a
	.zero		1
	.zero		1


	//----- nvinfo : EIATTR_EXIT_INSTR_OFFSETS
	.align		4
        /*0078*/ 	.byte	0x04, 0x1c
        /*007a*/ 	.short	(.L_21 - .L_20)


	//   ....[0]....
.L_20:
        /*007c*/ 	.word	0x00000070


	//   ....[1]....
        /*0080*/ 	.word	0x00000e50


	//----- nvinfo : EIATTR_CRS_STACK_SIZE
	.align		4
.L_21:
        /*0084*/ 	.byte	0x04, 0x1e
        /*0086*/ 	.short	(.L_23 - .L_22)
.L_22:
        /*0088*/ 	.word	0x00000000


	//----- nvinfo : EIATTR_CBANK_PARAM_SIZE
	.align		4
.L_23:
        /*008c*/ 	.byte	0x03, 0x19
        /*008e*/ 	.short	0x0030


	//----- nvinfo : EIATTR_PARAM_CBANK
	.align		4
        /*0090*/ 	.byte	0x04, 0x0a
        /*0092*/ 	.short	(.L_25 - .L_24)
	.align		4
.L_24:
        /*0094*/ 	.word	index@(.nv.constant0._Z8SpMV_CSRiPfPiS0_S_S_)
        /*0098*/ 	.short	0x0380
        /*009a*/ 	.short	0x0030


	//----- nvinfo : EIATTR_SW_WAR
	.align		4
.L_25:
        /*009c*/ 	.byte	0x04, 0x36
        /*009e*/ 	.short	(.L_27 - .L_26)
.L_26:
        /*00a0*/ 	.word	0x00000008
.L_27:


//--------------------- .nv.callgraph             --------------------------
	.section	.nv.callgraph,"",@"SHT_CUDA_CALLGRAPH"
	.align	4
	.sectionentsize	8
	.align		4
        /*0000*/ 	.word	0x00000000
	.align		4
        /*0004*/ 	.word	0xffffffff
	.align		4
        /*0008*/ 	.word	0x00000000
	.align		4
        /*000c*/ 	.word	0xfffffffe
	.align		4
        /*0010*/ 	.word	0x00000000
	.align		4
        /*0014*/ 	.word	0xfffffffd
	.align		4
        /*0018*/ 	.word	0x00000000
	.align		4
        /*001c*/ 	.word	0xfffffffc


//--------------------- .text._Z8SpMV_CSRiPfPiS0_S_S_ --------------------------
	.section	.text._Z8SpMV_CSRiPfPiS0_S_S_,"ax",@progbits
	.align	128
        .global         _Z8SpMV_CSRiPfPiS0_S_S_
        .type           _Z8SpMV_CSRiPfPiS0_S_S_,@function
        .size           _Z8SpMV_CSRiPfPiS0_S_S_,(.L_x_11 - _Z8SpMV_CSRiPfPiS0_S_S_)
        .other          _Z8SpMV_CSRiPfPiS0_S_S_,@"STO_CUDA_ENTRY STV_DEFAULT"
_Z8SpMV_CSRiPfPiS0_S_S_:
.text._Z8SpMV_CSRiPfPiS0_S_S_:
[----:B------:R-:W-:Y:S01]  /*0000*/  LDC R1, c[0x0][0x37c] ;  /* 0x0000df00ff017b82 */ /* 0x000fe20000000800 */
[----:B------:R-:W0:Y:S01]  /*0010*/  S2R R0, SR_TID.X ;  /* 0x0000000000007919 */ /* 0x000e220000002100 */
[----:B------:R-:W0:Y:S01]  /*0020*/  LDCU UR4, c[0x0][0x360] ;  /* 0x00006c00ff0477ac */ /* 0x000e220008000800 */
[----:B------:R-:W0:Y:S01]  /*0030*/  S2R R3, SR_CTAID.X ;  /* 0x0000000000037919 */ /* 0x000e220000002500 */
[----:B------:R-:W1:Y:S01]  /*0040*/  LDCU UR5, c[0x0][0x380] ;  /* 0x00007000ff0577ac */ /* 0x000e620008000800 */
[----:B0-----:R-:W-:-:S05]  /*0050*/  IMAD R0, R3, UR4, R0 ;  /* 0x0000000403007c24 */ /* 0x001fca000f8e0200 */
[----:B-1----:R-:W-:-:S13]  /*0060*/  ISETP.GE.AND P0, PT, R0, UR5, PT ;  /* 0x0000000500007c0c */ /* 0x002fda000bf06270 */
[----:B------:R-:W-:Y:S05]  /*0070*/  @P0 EXIT ;  /* 0x000000000000094d */ /* 0x000fea0003800000 */
[----:B------:R-:W0:Y:S01]  /*0080*/  LDC.64 R2, c[0x0][0x398] ;  /* 0x0000e600ff027b82 */ /* 0x000e220000000a00 */
[----:B------:R-:W1:Y:S01]  /*0090*/  LDCU.64 UR4, c[0x0][0x358] ;  /* 0x00006b00ff0477ac */ /* 0x000e620008000a00 */
[----:B0-----:R-:W-:-:S05]  /*00a0*/  IMAD.WIDE R2, R0, 0x4, R2 ;  /* 0x0000000400027825 */ /* 0x001fca00078e0202 */
[----:B-1----:R-:W2:Y:S04]  /*00b0*/  LDG.E R4, desc[UR4][R2.64] ;  /* 0x0000000402047981 */ /* 0x002ea8000c1e1900 */
[----:B------:R-:W2:Y:S01]  /*00c0*/  LDG.E R8, desc[UR4][R2.64+0x4] ;  /* 0x0000040402087981 */ /* 0x000ea2000c1e1900 */
[----:B------:R-:W-:Y:S01]  /*00d0*/  BSSY.RECONVERGENT B0, `(.L_x_0) ;  /* 0x00000d4000007945 */ /* 0x000fe20003800200 */
[----:B------:R-:W-:Y:S01]  /*00e0*/  HFMA2 R6, -RZ, RZ, 0, 0 ;  /* 0x00000000ff067431 */ /* 0x000fe200000001ff */
[----:B--2---:R-:W-:-:S13]  /*00f0*/  ISETP.GE.AND P0, PT, R4, R8, PT ;  /* 0x000000080400720c */ /* 0x004fda0003f06270 */
[----:B------:R-:W-:Y:S05]  /*0100*/  @P0 BRA `(.L_x_1) ;  /* 0x0000000c00400947 */ /* 0x000fea0003800000 */
[----:B------:R-:W-:Y:S01]  /*0110*/  MOV R3, R4 ;  /* 0x0000000400037202 */ /* 0x000fe20000000f00 */
[----:B------:R-:W-:Y:S01]  /*0120*/  BSSY.RECONVERGENT B1, `(.L_x_2) ;  /* 0x0000068000017945 */ /* 0x000fe20003800200 */
[----:B------:R-:W-:Y:S02]  /*0130*/  MOV R6, RZ ;  /* 0x000000ff00067202 */ /* 0x000fe40000000f00 */
[CC--:B------:R-:W-:Y:S02]  /*0140*/  IADD3 R4, PT, PT, R8.reuse, -R3.reuse, RZ ;  /* 0x8000000308047210 */ /* 0x0c0fe40007ffe0ff */
[----:B------:R-:W-:Y:S02]  /*0150*/  IADD3 R8, PT, PT, -R8, R3, RZ ;  /* 0x0000000308087210 */ /* 0x000fe40007ffe1ff */
[----:B------:R-:W-:Y:S02]  /*0160*/  LOP3.LUT R5, R4, 0xf, RZ, 0xc0, !PT ;  /* 0x0000000f04057812 */ /* 0x000fe400078ec0ff */
[----:B------:R-:W-:-:S02]  /*0170*/  ISETP.GT.U32.AND P1, PT, R8, -0x10, PT ;  /* 0xfffffff00800780c */ /* 0x000fc40003f24070 */
[----:B------:R-:W-:-:S11]  /*0180*/  ISETP.NE.AND P0, PT, R5, RZ, PT ;  /* 0x000000ff0500720c */ /* 0x000fd60003f05270 */
[----:B------:R-:W-:Y:S05]  /*0190*/  @P1 BRA `(.L_x_3) ;  /* 0x0000000400801947 */ /* 0x000fea0003800000 */
[----:B------:R-:W0:Y:S01]  /*01a0*/  LDC.64 R12, c[0x0][0x388] ;  /* 0x0000e200ff0c7b82 */ /* 0x000e220000000a00 */
[----:B------:R-:W-:Y:S02]  /*01b0*/  LOP3.LUT R2, R4, 0xfffffff0, RZ, 0xc0, !PT ;  /* 0xfffffff004027812 */ /* 0x000fe400078ec0ff */
[----:B------:R-:W-:Y:S02]  /*01c0*/  MOV R6, RZ ;  /* 0x000000ff00067202 */ /* 0x000fe40000000f00 */
[----:B------:R-:W-:-:S03]  /*01d0*/  IADD3 R2, PT, PT, -R2, RZ, RZ ;  /* 0x000000ff02027210 */ /* 0x000fc60007ffe1ff */
[----:B------:R-:W1:Y:S01]  /*01e0*/  LDC.64 R14, c[0x0][0x390] ;  /* 0x0000e400ff0e7b82 */ /* 0x000e620000000a00 */
[----:B0-----:R-:W-:-:S04]  /*01f0*/  IADD3 R12, P1, PT, R12, 0x20, RZ ;  /* 0x000000200c0c7810 */ /* 0x001fc80007f3e0ff */
[----:B------:R-:W-:Y:S02]  /*0200*/  IADD3.X R13, PT, PT, RZ, R13, RZ, P1, !PT ;  /* 0x0000000dff0d7210 */ /* 0x000fe40000ffe4ff */
[----:B-1----:R-:W-:-:S04]  /*0210*/  IADD3 R14, P2, PT, R14, 0x20, RZ ;  /* 0x000000200e0e7810 */ /* 0x002fc80007f5e0ff */
[----:B------:R-:W-:-:S09]  /*0220*/  IADD3.X R15, PT, PT, RZ, R15, RZ, P2, !PT ;  /* 0x0000000fff0f7210 */ /* 0x000fd200017fe4ff */
.L_x_4:
[C---:B------:R-:W-:Y:S01]  /*0230*/  IMAD.WIDE R20, R3.reuse, 0x4, R14 ;  /* 0x0000000403147825 */ /* 0x040fe200078e020e */
[----:B------:R-:W0:Y:S04]  /*0240*/  LDC.64 R16, c[0x0][0x3a0] ;  /* 0x0000e800ff107b82 */ /* 0x000e280000000a00 */
[----:B------:R-:W0:Y:S04]  /*0250*/  LDG.E R11, desc[UR4][R20.64+-0x20] ;  /* 0xffffe004140b7981 */ /* 0x000e28000c1e1900 */
[----:B------:R-:W2:Y:S04]  /*0260*/  LDG.E R23, desc[UR4][R20.64+-0x1c] ;  /* 0xffffe40414177981 */ /* 0x000ea8000c1e1900 */
[----:B------:R-:W3:Y:S01]  /*0270*/  LDG.E R9, desc[UR4][R20.64+-0x18] ;  /* 0xffffe80414097981 */ /* 0x000ee2000c1e1900 */
[----:B------:R-:W-:-:S03]  /*0280*/  IMAD.WIDE R26, R3, 0x4, R12 ;  /* 0x00000004031a7825 */ /* 0x000fc600078e020c */
[----:B------:R-:W4:Y:S04]  /*0290*/  LDG.E R25, desc[UR4][R20.64+-0x14] ;  /* 0xffffec0414197981 */ /* 0x000f28000c1e1900 */
[----:B------:R-:W5:Y:S04]  /*02a0*/  LDG.E R19, desc[UR4][R26.64+-0x20] ;  /* 0xffffe0041a137981 */ /* 0x000f68000c1e1900 */
[----:B------:R-:W5:Y:S04]  /*02b0*/  LDG.E R18, desc[UR4][R26.64+-0x1c] ;  /* 0xffffe4041a127981 */ /* 0x000f68000c1e1900 */
[----:B------:R-:W5:Y:S01]  /*02c0*/  LDG.E R29, desc[UR4][R20.64+-0x10] ;  /* 0xfffff004141d7981 */ /* 0x000f62000c1e1900 */
[----:B0-----:R-:W-:-:S06]  /*02d0*/  IMAD.WIDE R10, R11, 0x4, R16 ;  /* 0x000000040b0a7825 */ /* 0x001fcc00078e0210 */
[----:B------:R-:W5:Y:S01]  /*02e0*/  LDG.E R10, desc[UR4][R10.64] ;  /* 0x000000040a0a7981 */ /* 0x000f62000c1e1900 */
[----:B--2---:R-:W-:-:S05]  /*02f0*/  IMAD.WIDE R22, R23, 0x4, R16 ;  /* 0x0000000417167825 */ /* 0x004fca00078e0210 */
[----:B------:R-:W2:Y:S01]  /*0300*/  LDG.E R7, desc[UR4][R22.64] ;  /* 0x0000000416077981 */ /* 0x000ea2000c1e1900 */
[----:B---3--:R-:W-:-:S03]  /*0310*/  IMAD.WIDE R8, R9, 0x4, R16 ;  /* 0x0000000409087825 */ /* 0x008fc600078e0210 */
[----:B------:R-:W3:Y:S01]  /*0320*/  LDG.E R11, desc[UR4][R26.64+-0x18] ;  /* 0xffffe8041a0b7981 */ /* 0x000ee2000c1e1900 */
[----:B----4-:R-:W-:-:S03]  /*0330*/  IMAD.WIDE R24, R25, 0x4, R16 ;  /* 0x0000000419187825 */ /* 0x010fc600078e0210 */
[----:B------:R-:W3:Y:S04]  /*0340*/  LDG.E R8, desc[UR4][R8.64] ;  /* 0x0000000408087981 */ /* 0x000ee8000c1e1900 */
[----:B------:R-:W4:Y:S04]  /*0350*/  LDG.E R23, desc[UR4][R20.64+-0xc] ;  /* 0xfffff40414177981 */ /* 0x000f28000c1e1900 */
[----:B------:R-:W4:Y:S01]  /*0360*/  LDG.E R9, desc[UR4][R20.64+-0x8] ;  /* 0xfffff80414097981 */ /* 0x000f22000c1e1900 */
[----:B-----5:R-:W-:-:S03]  /*0370*/  FFMA R28, R19, R10, R6 ;  /* 0x0000000a131c7223 */ /* 0x020fc60000000006 */
[----:B------:R-:W5:Y:S04]  /*0380*/  LDG.E R6, desc[UR4][R24.64] ;  /* 0x0000000418067981 */ /* 0x000f68000c1e1900 */
[----:B------:R-:W5:Y:S01]  /*0390*/  LDG.E R19, desc[UR4][R26.64+-0x14] ;  /* 0xffffec041a137981 */ /* 0x000f62000c1e1900 */
[----:B--2---:R-:W-:Y:S01]  /*03a0*/  FFMA R22, R18, R7, R28 ;  /* 0x0000000712167223 */ /* 0x004fe2000000001c */
[----:B------:R-:W-:Y:S02]  /*03b0*/  IMAD.WIDE R28, R29, 0x4, R16 ;  /* 0x000000041d1c7825 */ /* 0x000fe400078e0210 */
[----:B------:R-:W2:Y:S04]  /*03c0*/  LDG.E R10, desc[UR4][R20.64+-0x4] ;  /* 0xfffffc04140a7981 */ /* 0x000ea8000c1e1900 */
[----:B------:R-:W2:Y:S04]  /*03d0*/  LDG.E R29, desc[UR4][R28.64] ;  /* 0x000000041c1d7981 */ /* 0x000ea8000c1e1900 */
[----:B------:R-:W2:Y:S04]  /*03e0*/  LDG.E R18, desc[UR4][R26.64+-0x10] ;  /* 0xfffff0041a127981 */ /* 0x000ea8000c1e1900 */
[----:B------:R-:W2:Y:S01]  /*03f0*/  LDG.E R7, desc[UR4][R20.64] ;  /* 0x0000000414077981 */ /* 0x000ea2000c1e1900 */
[----:B---3--:R-:W-:Y:S01]  /*0400*/  FFMA R8, R11, R8, R22 ;  /* 0x000000080b087223 */ /* 0x008fe20000000016 */
[----:B----4-:R-:W-:-:S02]  /*0410*/  IMAD.WIDE R22, R23, 0x4, R16 ;  /* 0x0000000417167825 */ /* 0x010fc400078e0210 */
[----:B------:R-:W3:Y:S04]  /*0420*/  LDG.E R11, desc[UR4][R20.64+0x4] ;  /* 0x00000404140b7981 */ /* 0x000ee8000c1e1900 */
[----:B------:R-:W4:Y:S04]  /*0430*/  LDG.E R23, desc[UR4][R22.64] ;  /* 0x0000000416177981 */ /* 0x000f28000c1e1900 */
[----:B------:R-:W4:Y:S04]  /*0440*/  LDG.E R25, desc[UR4][R26.64+-0xc] ;  /* 0xfffff4041a197981 */ /* 0x000f28000c1e1900 */
[----:B------:R-:W4:Y:S04]  /*0450*/  LDG.E R28, desc[UR4][R26.64+-0x8] ;  /* 0xfffff8041a1c7981 */ /* 0x000f28000c1e1900 */
[----:B------:R-:W4:Y:S04]  /*0460*/  LDG.E R22, desc[UR4][R20.64+0x8] ;  /* 0x0000080414167981 */ /* 0x000f28000c1e1900 */
[----:B------:R-:W4:Y:S01]  /*0470*/  LDG.E R24, desc[UR4][R26.64+0x4] ;  /* 0x000004041a187981 */ /* 0x000f22000c1e1900 */
[----:B-----5:R-:W-:Y:S01]  /*0480*/  FFMA R6, R19, R6, R8 ;  /* 0x0000000613067223 */ /* 0x020fe20000000008 */
[----:B------:R-:W-:-:S05]  /*0490*/  IMAD.WIDE R8, R9, 0x4, R16 ;  /* 0x0000000409087825 */ /* 0x000fca00078e0210 */
[----:B------:R0:W5:Y:S01]  /*04a0*/  LDG.E R19, desc[UR4][R8.64] ;  /* 0x0000000408137981 */ /* 0x000162000c1e1900 */
[----:B--2---:R-:W-:-:S03]  /*04b0*/  FFMA R18, R18, R29, R6 ;  /* 0x0000001d12127223 */ /* 0x004fc60000000006 */
[----:B------:R-:W2:Y:S01]  /*04c0*/  LDG.E R29, desc[UR4][R20.64+0x1c] ;  /* 0x00001c04141d7981 */ /* 0x000ea2000c1e1900 */
[----:B0-----:R-:W-:-:S04]  /*04d0*/  IMAD.WIDE R8, R10, 0x4, R16 ;  /* 0x000000040a087825 */ /* 0x001fc800078e0210 */
[--C-:B------:R-:W-:Y:S02]  /*04e0*/  IMAD.WIDE R6, R7, 0x4, R16.reuse ;  /* 0x0000000407067825 */ /* 0x100fe400078e0210 */
[----:B------:R-:W2:Y:S02]  /*04f0*/  LDG.E R8, desc[UR4][R8.64] ;  /* 0x0000000408087981 */ /* 0x000ea4000c1e1900 */
[----:B---3--:R-:W-:Y:S02]  /*0500*/  IMAD.WIDE R10, R11, 0x4, R16 ;  /* 0x000000040b0a7825 */ /* 0x008fe400078e0210 */
[----:B------:R-:W3:Y:S02]  /*0510*/  LDG.E R6, desc[UR4][R6.64] ;  /* 0x0000000406067981 */ /* 0x000ee4000c1e1900 */
[----:B----4-:R-:W-:Y:S02]  /*0520*/  FFMA R23, R25, R23, R18 ;  /* 0x0000001719177223 */ /* 0x010fe40000000012 */
[----:B------:R-:W4:Y:S04]  /*0530*/  LDG.E R10, desc[UR4][R10.64] ;  /* 0x000000040a0a7981 */ /* 0x000f28000c1e1900 */
[----:B------:R-:W2:Y:S04]  /*0540*/  LDG.E R9, desc[UR4][R26.64+-0x4] ;  /* 0xfffffc041a097981 */ /* 0x000ea8000c1e1900 */
[----:B------:R-:W3:Y:S04]  /*0550*/  LDG.E R7, desc[UR4][R26.64] ;  /* 0x000000041a077981 */ /* 0x000ee8000c1e1900 */
[----:B------:R-:W4:Y:S04]  /*0560*/  LDG.E R18, desc[UR4][R20.64+0xc] ;  /* 0x00000c0414127981 */ /* 0x000f28000c1e1900 */
[----:B------:R-:W4:Y:S04]  /*0570*/  LDG.E R25, desc[UR4][R20.64+0x14] ;  /* 0x0000140414197981 */ /* 0x000f28000c1e1900 */
[----:B------:R-:W4:Y:S01]  /*0580*/  LDG.E R11, desc[UR4][R26.64+0x18] ;  /* 0x000018041a0b7981 */ /* 0x000f22000c1e1900 */
[----:B-----5:R-:W-:-:S03]  /*0590*/  FFMA R28, R28, R19, R23 ;  /* 0x000000131c1c7223 */ /* 0x020fc60000000017 */
[----:B------:R-:W5:Y:S04]  /*05a0*/  LDG.E R23, desc[UR4][R20.64+0x10] ;  /* 0x0000100414177981 */ /* 0x000f68000c1e1900 */
[----:B------:R0:W5:Y:S02]  /*05b0*/  LDG.E R19, desc[UR4][R20.64+0x18] ;  /* 0x0000180414137981 */ /* 0x000164000c1e1900 */
[----:B0-----:R-:W-:-:S04]  /*05c0*/  IMAD.WIDE R20, R22, 0x4, R16 ;  /* 0x0000000416147825 */ /* 0x001fc800078e0210 */
[----:B--2---:R-:W-:Y:S02]  /*05d0*/  FFMA R8, R9, R8, R28 ;  /* 0x0000000809087223 */ /* 0x004fe4000000001c */
[----:B------:R-:W2:Y:S02]  /*05e0*/  LDG.E R9, desc[UR4][R26.64+0x10] ;  /* 0x000010041a097981 */ /* 0x000ea4000c1e1900 */
[----:B---3--:R-:W-:Y:S02]  /*05f0*/  FFMA R7, R7, R6, R8 ;  /* 0x0000000607077223 */ /* 0x008fe40000000008 */
[----:B------:R-:W3:Y:S02]  /*0600*/  LDG.E R8, desc[UR4][R26.64+0xc] ;  /* 0x00000c041a087981 */ /* 0x000ee4000c1e1900 */
[----:B----4-:R-:W-:Y:S02]  /*0610*/  FFMA R6, R24, R10, R7 ;  /* 0x0000000a18067223 */ /* 0x010fe40000000007 */
[----:B------:R-:W4:Y:S04]  /*0620*/  LDG.E R7, desc[UR4][R26.64+0x8] ;  /* 0x000008041a077981 */ /* 0x000f28000c1e1900 */
[----:B------:R-:W2:Y:S04]  /*0630*/  LDG.E R10, desc[UR4][R26.64+0x14] ;  /* 0x000014041a0a7981 */ /* 0x000ea8000c1e1900 */
[----:B------:R-:W2:Y:S01]  /*0640*/  LDG.E R26, desc[UR4][R26.64+0x1c] ;  /* 0x00001c041a1a7981 */ /* 0x000ea2000c1e1900 */
[----:B------:R-:W-:-:S06]  /*0650*/  IMAD.WIDE R24, R25, 0x4, R16 ;  /* 0x0000000419187825 */ /* 0x000fcc00078e0210 */
[----:B------:R-:W2:Y:S04]  /*0660*/  LDG.E R25, desc[UR4][R24.64] ;  /* 0x0000000418197981 */ /* 0x000ea8000c1e1900 */
[----:B------:R0:W4:Y:S02]  /*0670*/  LDG.E R27, desc[UR4][R20.64] ;  /* 0x00000004141b7981 */ /* 0x000124000c1e1900 */
[----:B0-----:R-:W-:-:S06]  /*0680*/  IMAD.WIDE R20, R18, 0x4, R16 ;  /* 0x0000000412147825 */ /* 0x001fcc00078e0210 */
[----:B------:R-:W3:Y:S01]  /*0690*/  LDG.E R21, desc[UR4][R20.64] ;  /* 0x0000000414157981 */ /* 0x000ee2000c1e1900 */
[----:B-----5:R-:W-:-:S04]  /*06a0*/  IMAD.WIDE R22, R23, 0x4, R16 ;  /* 0x0000000417167825 */ /* 0x020fc800078e0210 */
[--C-:B------:R-:W-:Y:S02]  /*06b0*/  IMAD.WIDE R18, R19, 0x4, R16.reuse ;  /* 0x0000000413127825 */ /* 0x100fe400078e0210 */
[----:B------:R-:W2:Y:S02]  /*06c0*/  LDG.E R22, desc[UR4][R22.64] ;  /* 0x0000000416167981 */ /* 0x000ea4000c1e1900 */
[----:B------:R-:W-:Y:S02]  /*06d0*/  IMAD.WIDE R16, R29, 0x4, R16 ;  /* 0x000000041d107825 */ /* 0x000fe400078e0210 */
[----:B------:R-:W5:Y:S04]  /*06e0*/  LDG.E R18, desc[UR4][R18.64] ;  /* 0x0000000412127981 */ /* 0x000f68000c1e1900 */
[----:B------:R-:W5:Y:S01]  /*06f0*/  LDG.E R16, desc[UR4][R16.64] ;  /* 0x0000000410107981 */ /* 0x000f62000c1e1900 */
[----:B------:R-:W-:-:S04]  /*0700*/  IADD3 R2, PT, PT, R2, 0x10, RZ ;  /* 0x0000001002027810 */ /* 0x000fc80007ffe0ff */
[----:B------:R-:W-:Y:S02]  /*0710*/  ISETP.NE.AND P1, PT, R2, RZ, PT ;  /* 0x000000ff0200720c */ /* 0x000fe40003f25270 */
[----:B------:R-:W-:Y:S01]  /*0720*/  IADD3 R3, PT, PT, R3, 0x10, RZ ;  /* 0x0000001003037810 */ /* 0x000fe20007ffe0ff */
[----:B----4-:R-:W-:-:S04]  /*0730*/  FFMA R7, R7, R27, R6 ;  /* 0x0000001b07077223 */ /* 0x010fc80000000006 */
[----:B---3--:R-:W-:-:S04]  /*0740*/  FFMA R8, R8, R21, R7 ;  /* 0x0000001508087223 */ /* 0x008fc80000000007 */
[----:B--2---:R-:W-:-:S04]  /*0750*/  FFMA R9, R9, R22, R8 ;  /* 0x0000001609097223 */ /* 0x004fc80000000008 */
[----:B------:R-:W-:-:S04]  /*0760*/  FFMA R10, R10, R25, R9 ;  /* 0x000000190a0a7223 */ /* 0x000fc80000000009 */
[----:B-----5:R-:W-:-:S04]  /*0770*/  FFMA R11, R11, R18, R10 ;  /* 0x000000120b0b7223 */ /* 0x020fc8000000000a */
[----:B------:R-:W-:Y:S01]  /*0780*/  FFMA R6, R26, R16, R11 ;  /* 0x000000101a067223 */ /* 0x000fe2000000000b */
[----:B------:R-:W-:Y:S06]  /*0790*/  @P1 BRA `(.L_x_4) ;  /* 0xfffffff800a41947 */ /* 0x000fec000383ffff */
.L_x_3:
[----:B------:R-:W-:Y:S05]  /*07a0*/  BSYNC.RECONVERGENT B1 ;  /* 0x0000000000017941 */ /* 0x000fea0003800200 */
.L_x_2:
[----:B------:R-:W-:Y:S05]  /*07b0*/  @!P0 BRA `(.L_x_1) ;  /* 0x0000000400948947 */ /* 0x000fea0003800000 */
[----:B------:R-:W-:Y:S01]  /*07c0*/  ISETP.GE.U32.AND P0, PT, R5, 0x8, PT ;  /* 0x000000080500780c */ /* 0x000fe20003f06070 */
[----:B------:R-:W-:Y:S01]  /*07d0*/  BSSY.RECONVERGENT B1, `(.L_x_5) ;  /* 0x0000032000017945 */ /* 0x000fe20003800200 */
[----:B------:R-:W-:-:S04]  /*07e0*/  LOP3.LUT R24, R4, 0x7, RZ, 0xc0, !PT ;  /* 0x0000000704187812 */ /* 0x000fc800078ec0ff */
[----:B------:R-:W-:-:S07]  /*07f0*/  ISETP.NE.AND P1, PT, R24, RZ, PT ;  /* 0x000000ff1800720c */ /* 0x000fce0003f25270 */
[----:B------:R-:W-:Y:S06]  /*0800*/  @!P0 BRA `(.L_x_6) ;  /* 0x0000000000b88947 */ /* 0x000fec0003800000 */
[----:B------:R-:W0:Y:S08]  /*0810*/  LDC.64 R20, c[0x0][0x390] ;  /* 0x0000e400ff147b82 */ /* 0x000e300000000a00 */
[----:B------:R-:W1:Y:S08]  /*0820*/  LDC.64 R10, c[0x0][0x3a0] ;  /* 0x0000e800ff0a7b82 */ /* 0x000e700000000a00 */
[----:B------:R-:W2:Y:S01]  /*0830*/  LDC.64 R8, c[0x0][0x388] ;  /* 0x0000e200ff087b82 */ /* 0x000ea20000000a00 */
[----:B0-----:R-:W-:-:S05]  /*0840*/  IMAD.WIDE R20, R3, 0x4, R20 ;  /* 0x0000000403147825 */ /* 0x001fca00078e0214 */
[----:B------:R-:W1:Y:S04]  /*0850*/  LDG.E R29, desc[UR4][R20.64] ;  /* 0x00000004141d7981 */ /* 0x000e68000c1e1900 */
[----:B------:R-:W3:Y:S04]  /*0860*/  LDG.E R27, desc[UR4][R20.64+0x4] ;  /* 0x00000404141b7981 */ /* 0x000ee8000c1e1900 */
[----:B------:R-:W4:Y:S04]  /*0870*/  LDG.E R25, desc[UR4][R20.64+0x8] ;  /* 0x0000080414197981 */ /* 0x000f28000c1e1900 */
[----:B------:R-:W5:Y:S04]  /*0880*/  LDG.E R13, desc[UR4][R20.64+0xc] ;  /* 0x00000c04140d7981 */ /* 0x000f68000c1e1900 */
[----:B------:R-:W5:Y:S04]  /*0890*/  LDG.E R15, desc[UR4][R20.64+0x10] ;  /* 0x00001004140f7981 */ /* 0x000f68000c1e1900 */
[----:B------:R-:W5:Y:S04]  /*08a0*/  LDG.E R17, desc[UR4][R20.64+0x14] ;  /* 0x0000140414117981 */ /* 0x000f68000c1e1900 */
[----:B------:R-:W5:Y:S04]  /*08b0*/  LDG.E R19, desc[UR4][R20.64+0x18] ;  /* 0x0000180414137981 */ /* 0x000f68000c1e1900 */
[----:B------:R4:W5:Y:S01]  /*08c0*/  LDG.E R23, desc[UR4][R20.64+0x1c] ;  /* 0x00001c0414177981 */ /* 0x000962000c1e1900 */
[----:B--2---:R-:W-:-:S05]  /*08d0*/  IMAD.WIDE R8, R3, 0x4, R8 ;  /* 0x0000000403087825 */ /* 0x004fca00078e0208 */
[----:B------:R-:W2:Y:S04]  /*08e0*/  LDG.E R7, desc[UR4][R8.64] ;  /* 0x0000000408077981 */ /* 0x000ea8000c1e1900 */
[----:B------:R-:W2:Y:S01]  /*08f0*/  LDG.E R22, desc[UR4][R8.64+0x8] ;  /* 0x0000080408167981 */ /* 0x000ea2000c1e1900 */
[----:B-1----:R-:W-:-:S04]  /*0900*/  IMAD.WIDE R28, R29, 0x4, R10 ;  /* 0x000000041d1c7825 */ /* 0x002fc800078e020a */
[--C-:B---3--:R-:W-:Y:S01]  /*0910*/  IMAD.WIDE R26, R27, 0x4, R10.reuse ;  /* 0x000000041b1a7825 */ /* 0x108fe200078e020a */
[----:B------:R-:W2:Y:S03]  /*0920*/  LDG.E R5, desc[UR4][R28.64] ;  /* 0x000000041c057981 */ /* 0x000ea6000c1e1900 */
[--C-:B----4-:R-:W-:Y:S01]  /*0930*/  IMAD.WIDE R20, R25, 0x4, R10.reuse ;  /* 0x0000000419147825 */ /* 0x110fe200078e020a */
[----:B------:R-:W3:Y:S04]  /*0940*/  LDG.E R2, desc[UR4][R26.64] ;  /* 0x000000041a027981 */ /* 0x000ee8000c1e1900 */
[----:B------:R-:W3:Y:S01]  /*0950*/  LDG.E R25, desc[UR4][R8.64+0x4] ;  /* 0x0000040408197981 */ /* 0x000ee2000c1e1900 */
[----:B-----5:R-:W-:-:S03]  /*0960*/  IMAD.WIDE R12, R13, 0x4, R10 ;  /* 0x000000040d0c7825 */ /* 0x020fc600078e020a */
[----:B------:R-:W4:Y:S01]  /*0970*/  LDG.E R21, desc[UR4][R20.64] ;  /* 0x0000000414157981 */ /* 0x000f22000c1e1900 */
[----:B------:R-:W-:-:S03]  /*0980*/  IMAD.WIDE R14, R15, 0x4, R10 ;  /* 0x000000040f0e7825 */ /* 0x000fc600078e020a */
[----:B------:R-:W5:Y:S01]  /*0990*/  LDG.E R13, desc[UR4][R12.64] ;  /* 0x000000040c0d7981 */ /* 0x000f62000c1e1900 */
[----:B------:R-:W-:-:S03]  /*09a0*/  IMAD.WIDE R16, R17, 0x4, R10 ;  /* 0x0000000411107825 */ /* 0x000fc600078e020a */
[----:B------:R-:W5:Y:S01]  /*09b0*/  LDG.E R28, desc[UR4][R8.64+0xc] ;  /* 0x00000c04081c7981 */ /* 0x000f62000c1e1900 */
[----:B------:R-:W-:-:S03]  /*09c0*/  IMAD.WIDE R18, R19, 0x4, R10 ;  /* 0x0000000413127825 */ /* 0x000fc600078e020a */
[----:B------:R-:W5:Y:S04]  /*09d0*/  LDG.E R14, desc[UR4][R14.64] ;  /* 0x000000040e0e7981 */ /* 0x000f68000c1e1900 */
[----:B------:R-:W5:Y:S01]  /*09e0*/  LDG.E R29, desc[UR4][R8.64+0x10] ;  /* 0x00001004081d7981 */ /* 0x000f62000c1e1900 */
[----:B------:R-:W-:-:S03]  /*09f0*/  IMAD.WIDE R10, R23, 0x4, R10 ;  /* 0x00000004170a7825 */ /* 0x000fc600078e020a */
[----:B------:R-:W5:Y:S04]  /*0a00*/  LDG.E R17, desc[UR4][R16.64] ;  /* 0x0000000410117981 */ /* 0x000f68000c1e1900 */
[----:B------:R-:W5:Y:S04]  /*0a10*/  LDG.E R26, desc[UR4][R8.64+0x14] ;  /* 0x00001404081a7981 */ /* 0x000f68000c1e1900 */
[----:B------:R-:W5:Y:S04]  /*0a20*/  LDG.E R18, desc[UR4][R18.64] ;  /* 0x0000000412127981 */ /* 0x000f68000c1e1900 */
[----:B------:R-:W5:Y:S04]  /*0a30*/  LDG.E R23, desc[UR4][R8.64+0x18] ;  /* 0x0000180408177981 */ /* 0x000f68000c1e1900 */
[----:B------:R-:W5:Y:S04]  /*0a40*/  LDG.E R12, desc[UR4][R8.64+0x1c] ;  /* 0x00001c04080c7981 */ /* 0x000f68000c1e1900 */
[----:B------:R-:W5:Y:S01]  /*0a50*/  LDG.E R10, desc[UR4][R10.64] ;  /* 0x000000040a0a7981 */ /* 0x000f62000c1e1900 */
[----:B------:R-:W-:Y:S01]  /*0a60*/  IADD3 R3, PT, PT, R3, 0x8, RZ ;  /* 0x0000000803037810 */ /* 0x000fe20007ffe0ff */
[----:B--2---:R-:W-:-:S04]  /*0a70*/  FFMA R6, R7, R5, R6 ;  /* 0x0000000507067223 */ /* 0x004fc80000000006 */
[----:B---3--:R-:W-:-:S04]  /*0a80*/  FFMA R25, R25, R2, R6 ;  /* 0x0000000219197223 */ /* 0x008fc80000000006 */
[----:B----4-:R-:W-:-:S04]  /*0a90*/  FFMA R21, R22, R21, R25 ;  /* 0x0000001516157223 */ /* 0x010fc80000000019 */
[----:B-----5:R-:W-:-:S04]  /*0aa0*/  FFMA R28, R28, R13, R21 ;  /* 0x0000000d1c1c7223 */ /* 0x020fc80000000015 */
[----:B------:R-:W-:-:S04]  /*0ab0*/  FFMA R29, R29, R14, R28 ;  /* 0x0000000e1d1d7223 */ /* 0x000fc8000000001c */
[----:B------:R-:W-:-:S04]  /*0ac0*/  FFMA R26, R26, R17, R29 ;  /* 0x000000111a1a7223 */ /* 0x000fc8000000001d */
[----:B------:R-:W-:-:S04]  /*0ad0*/  FFMA R23, R23, R18, R26 ;  /* 0x0000001217177223 */ /* 0x000fc8000000001a */
[----:B------:R-:W-:-:S07]  /*0ae0*/  FFMA R6, R12, R10, R23 ;  /* 0x0000000a0c067223 */ /* 0x000fce0000000017 */
.L_x_6:
[----:B------:R-:W-:Y:S05]  /*0af0*/  BSYNC.RECONVERGENT B1 ;  /* 0x0000000000017941 */ /* 0x000fea0003800200 */
.L_x_5:
[----:B------:R-:W-:Y:S05]  /*0b00*/  @!P1 BRA `(.L_x_1) ;  /* 0x0000000000c09947 */ /* 0x000fea0003800000 */
[----:B------:R-:W-:Y:S01]  /*0b10*/  ISETP.GE.U32.AND P0, PT, R24, 0x4, PT ;  /* 0x000000041800780c */ /* 0x000fe20003f06070 */
[----:B------:R-:W-:Y:S01]  /*0b20*/  BSSY.RECONVERGENT B1, `(.L_x_7) ;  /* 0x000001e000017945 */ /* 0x000fe20003800200 */
[----:B------:R-:W-:-:S04]  /*0b30*/  LOP3.LUT R4, R4, 0x3, RZ, 0xc0, !PT ;  /* 0x0000000304047812 */ /* 0x000fc800078ec0ff */
[----:B------:R-:W-:-:S07]  /*0b40*/  ISETP.NE.AND P1, PT, R4, RZ, PT ;  /* 0x000000ff0400720c */ /* 0x000fce0003f25270 */
[----:B------:R-:W-:Y:S06]  /*0b50*/  @!P0 BRA `(.L_x_8) ;  /* 0x0000000000688947 */ /* 0x000fec0003800000 */
[----:B------:R-:W0:Y:S08]  /*0b60*/  LDC.64 R8, c[0x0][0x390] ;  /* 0x0000e400ff087b82 */ /* 0x000e300000000a00 */
[----:B------:R-:W1:Y:S01]  /*0b70*/  LDC.64 R10, c[0x0][0x388] ;  /* 0x0000e200ff0a7b82 */ /* 0x000e620000000a00 */
[----:B0-----:R-:W-:-:S07]  /*0b80*/  IMAD.WIDE R12, R3, 0x4, R8 ;  /* 0x00000004030c7825 */ /* 0x001fce00078e0208 */
[----:B------:R-:W0:Y:S01]  /*0b90*/  LDC.64 R8, c[0x0][0x3a0] ;  /* 0x0000e800ff087b82 */ /* 0x000e220000000a00 */
[----:B------:R-:W0:Y:S04]  /*0ba0*/  LDG.E R15, desc[UR4][R12.64] ;  /* 0x000000040c0f7981 */ /* 0x000e28000c1e1900 */
[----:B------:R-:W2:Y:S04]  /*0bb0*/  LDG.E R17, desc[UR4][R12.64+0x4] ;  /* 0x000004040c117981 */ /* 0x000ea8000c1e1900 */
[----:B------:R-:W3:Y:S04]  /*0bc0*/  LDG.E R19, desc[UR4][R12.64+0x8] ;  /* 0x000008040c137981 */ /* 0x000ee8000c1e1900 */
[----:B------:R-:W4:Y:S01]  /*0bd0*/  LDG.E R7, desc[UR4][R12.64+0xc] ;  /* 0x00000c040c077981 */ /* 0x000f22000c1e1900 */
[----:B-1----:R-:W-:-:S05]  /*0be0*/  IMAD.WIDE R10, R3, 0x4, R10 ;  /* 0x00000004030a7825 */ /* 0x002fca00078e020a */
[----:B------:R-:W5:Y:S04]  /*0bf0*/  LDG.E R5, desc[UR4][R10.64] ;  /* 0x000000040a057981 */ /* 0x000f68000c1e1900 */
[----:B------:R-:W5:Y:S04]  /*0c00*/  LDG.E R2, desc[UR4][R10.64+0x4] ;  /* 0x000004040a027981 */ /* 0x000f68000c1e1900 */
[----:B------:R-:W5:Y:S01]  /*0c10*/  LDG.E R13, desc[UR4][R10.64+0xc] ;  /* 0x00000c040a0d7981 */ /* 0x000f62000c1e1900 */
[----:B0-----:R-:W-:-:S04]  /*0c20*/  IMAD.WIDE R14, R15, 0x4, R8 ;  /* 0x000000040f0e7825 */ /* 0x001fc800078e0208 */
[--C-:B--2---:R-:W-:Y:S02]  /*0c30*/  IMAD.WIDE R16, R17, 0x4, R8.reuse ;  /* 0x0000000411107825 */ /* 0x104fe400078e0208 */
[----:B------:R-:W5:Y:S02]  /*0c40*/  LDG.E R14, desc[UR4][R14.64] ;  /* 0x000000040e0e7981 */ /* 0x000f64000c1e1900 */
[--C-:B---3--:R-:W-:Y:S02]  /*0c50*/  IMAD.WIDE R18, R19, 0x4, R8.reuse ;  /* 0x0000000413127825 */ /* 0x108fe400078e0208 */
[----:B------:R-:W2:Y:S02]  /*0c60*/  LDG.E R16, desc[UR4][R16.64] ;  /* 0x0000000410107981 */ /* 0x000ea4000c1e1900 */
[----:B----4-:R-:W-:Y:S02]  /*0c70*/  IMAD.WIDE R8, R7, 0x4, R8 ;  /* 0x0000000407087825 */ /* 0x010fe400078e0208 */
[----:B------:R-:W3:Y:S04]  /*0c80*/  LDG.E R18, desc[UR4][R18.64] ;  /* 0x0000000412127981 */ /* 0x000ee8000c1e1900 */
[----:B------:R-:W3:Y:S04]  /*0c90*/  LDG.E R7, desc[UR4][R10.64+0x8] ;  /* 0x000008040a077981 */ /* 0x000ee8000c1e1900 */
[----:B------:R-:W4:Y:S01]  /*0ca0*/  LDG.E R8, desc[UR4][R8.64] ;  /* 0x0000000408087981 */ /* 0x000f22000c1e1900 */
[----:B------:R-:W-:Y:S01]  /*0cb0*/  IADD3 R3, PT, PT, R3, 0x4, RZ ;  /* 0x0000000403037810 */ /* 0x000fe20007ffe0ff */
[----:B-----5:R-:W-:-:S04]  /*0cc0*/  FFMA R5, R5, R14, R6 ;  /* 0x0000000e05057223 */ /* 0x020fc80000000006 */
[----:B--2---:R-:W-:-:S04]  /*0cd0*/  FFMA R2, R2, R16, R5 ;  /* 0x0000001002027223 */ /* 0x004fc80000000005 */
[----:B---3--:R-:W-:-:S04]  /*0ce0*/  FFMA R2, R7, R18, R2 ;  /* 0x0000001207027223 */ /* 0x008fc80000000002 */
[----:B----4-:R-:W-:-:S07]  /*0cf0*/  FFMA R6, R13, R8, R2 ;  /* 0x000000080d067223 */ /* 0x010fce0000000002 */
.L_x_8:
[----:B------:R-:W-:Y:S05]  /*0d00*/  BSYNC.RECONVERGENT B1 ;  /* 0x0000000000017941 */ /* 0x000fea0003800200 */
.L_x_7:
[----:B------:R-:W-:Y:S05]  /*0d10*/  @!P1 BRA `(.L_x_1) ;  /* 0x00000000003c9947 */ /* 0x000fea0003800000 */
[----:B------:R-:W0:Y:S01]  /*0d20*/  LDC.64 R16, c[0x0][0x3a0] ;  /* 0x0000e800ff107b82 */ /* 0x000e220000000a00 */
[----:B------:R-:W-:-:S07]  /*0d30*/  IADD3 R2, PT, PT, -R4, RZ, RZ ;  /* 0x000000ff04027210 */ /* 0x000fce0007ffe1ff */
[----:B------:R-:W1:Y:S08]  /*0d40*/  LDC.64 R12, c[0x0][0x390] ;  /* 0x0000e400ff0c7b82 */ /* 0x000e700000000a00 */
[----:B------:R-:W2:Y:S02]  /*0d50*/  LDC.64 R14, c[0x0][0x388] ;  /* 0x0000e200ff0e7b82 */ /* 0x000ea40000000a00 */
.L_x_9:
[----:B-1----:R-:W-:-:S06]  /*0d60*/  IMAD.WIDE R4, R3, 0x4, R12 ;  /* 0x0000000403047825 */ /* 0x002fcc00078e020c */
[----:B------:R-:W0:Y:S01]  /*0d70*/  LDG.E R5, desc[UR4][R4.64] ;  /* 0x0000000404057981 */ /* 0x000e22000c1e1900 */
[----:B--2---:R-:W-:-:S06]  /*0d80*/  IMAD.WIDE R8, R3, 0x4, R14 ;  /* 0x0000000403087825 */ /* 0x004fcc00078e020e */
[----:B------:R-:W2:Y:S01]  /*0d90*/  LDG.E R9, desc[UR4][R8.64] ;  /* 0x0000000408097981 */ /* 0x000ea2000c1e1900 */
[----:B------:R-:W-:Y:S01]  /*0da0*/  IADD3 R2, PT, PT, R2, 0x1, RZ ;  /* 0x0000000102027810 */ /* 0x000fe20007ffe0ff */
[----:B0-----:R-:W-:-:S06]  /*0db0*/  IMAD.WIDE R10, R5, 0x4, R16 ;  /* 0x00000004050a7825 */ /* 0x001fcc00078e0210 */
[----:B------:R-:W2:Y:S01]  /*0dc0*/  LDG.E R10, desc[UR4][R10.64] ;  /* 0x000000040a0a7981 */ /* 0x000ea2000c1e1900 */
[----:B------:R-:W-:Y:S02]  /*0dd0*/  ISETP.NE.AND P0, PT, R2, RZ, PT ;  /* 0x000000ff0200720c */ /* 0x000fe40003f05270 */
[----:B------:R-:W-:Y:S01]  /*0de0*/  IADD3 R3, PT, PT, R3, 0x1, RZ ;  /* 0x0000000103037810 */ /* 0x000fe20007ffe0ff */
[----:B--2---:R-:W-:-:S10]  /*0df0*/  FFMA R6, R9, R10, R6 ;  /* 0x0000000a09067223 */ /* 0x004fd40000000006 */
[----:B------:R-:W-:Y:S05]  /*0e00*/  @P0 BRA `(.L_x_9) ;  /* 0xfffffffc00d40947 */ /* 0x000fea000383ffff */
.L_x_1:
[----:B------:R-:W-:Y:S05]  /*0e10*/  BSYNC.RECONVERGENT B0 ;  /* 0x0000000000007941 */ /* 0x000fea0003800200 */
.L_x_0:
[----:B------:R-:W0:Y:S02]  /*0e20*/  LDC.64 R2, c[0x0][0x3a8] ;  /* 0x0000ea00ff027b82 */ /* 0x000e240000000a00 */
[----:B0-----:R-:W-:-:S05]  /*0e30*/  IMAD.WIDE R2, R0, 0x4, R2 ;  /* 0x0000000400027825 */ /* 0x001fca00078e0202 */
[----:B------:R-:W-:Y:S01]  /*0e40*/  STG.E desc[UR4][R2.64], R6 ;  /* 0x0000000602007986 */ /* 0x000fe2000c101904 */
[----:B------:R-:W-:Y:S05]  /*0e50*/  EXIT ;  /* 0x000000000000794d */ /* 0x000fea0003800000 */
.L_x_10:
[----:B------:R-:W-:-:S00]  /*0e60*/  BRA `(.L_x_10) ;  /* 0xfffffffc00fc7947 */ /* 0x000fc0000383ffff */
[----:B------:R-:W-:-:S00]  /*0e70*/  NOP ;  /* 0x0000000000007918 */ /* 0x000fc00000000000 */
        /* <DEDUP_REMOVED lines=8> */
.L_x_11:


//--------------------- .nv.shared.reserved.0     --------------------------
	.section	.nv.shared.reserved.0,"aw",@nobits
	.weak		__nv_reservedSMEM_offset_0_alias
	.size		__nv_reservedSMEM_offset_0_alias, 0, 64
	.other		__nv_reservedSMEM_offset_0_alias,@"STO_CUDA_RESERVED_SHARED STV_DEFAULT"
__nv_reservedSMEM_offset_0_alias:
	.zero		0
	.zero		64


//--------------------- .nv.constant0._Z8SpMV_CSRiPfPiS0_S_S_ --------------------------
	.section	.nv.constant0._Z8SpMV_CSRiPfPiS0_S_S_,"a",@progbits
	.sectionflags	@""
	.align	4
.nv.constant0._Z8SpMV_CSRiPfPiS0_S_S_:
	.zero		944


//--------------------- SYMBOLS --------------------------

	.type		.nv.reservedSmem.offset0,@object
	.size		.nv.reservedSmem.offset0,0x4
